//
// Generated by NVIDIA NVVM Compiler
//
// Compiler Build ID: CL-36424714
// Cuda compilation tools, release 13.0, V13.0.88
// Based on NVVM 20.0.0
//

.version 9.0
.target sm_100
.address_size 64

	// .globl	lambda_9740

.visible .entry lambda_9740(
	.param .u64 .ptr .align 1 lambda_9740_param_0,
	.param .u64 .ptr .align 1 lambda_9740_param_1
)
.maxntid 128
{
	.reg .b32 	%r<11>;
	.reg .b32 	%f<2>;
	.reg .b64 	%rd<8>;

	ld.param.u64 	%rd1, [lambda_9740_param_0];
	ld.param.u64 	%rd2, [lambda_9740_param_1];
	cvta.to.global.u64 	%rd3, %rd2;
	cvta.to.global.u64 	%rd4, %rd1;
	mov.u32 	%r1, %tid.x;
	mov.u32 	%r2, %ntid.x;
	mov.u32 	%r3, %ctaid.x;
	mov.u32 	%r4, %tid.y;
	mov.u32 	%r5, %ntid.y;
	mov.u32 	%r6, %ctaid.y;
	mad.lo.s32 	%r7, %r5, %r6, %r4;
	mad.lo.s32 	%r8, %r2, %r3, %r1;
	shl.b32 	%r9, %r7, 11;
	add.s32 	%r10, %r9, %r8;
	mul.wide.u32 	%rd5, %r10, 4;
	add.s64 	%rd6, %rd3, %rd5;
	add.s64 	%rd7, %rd4, %rd5;
	ld.global.f32 	%f1, [%rd7];
	st.global.f32 	[%rd6], %f1;
	ret;

}


// ===== COMPILED SASS (sm_100) =====

	.target	sm_100

	.elftype	@"ET_EXEC"


//--------------------- .note.nv.tkinfo           --------------------------
	.section	.note.nv.tkinfo,"",@"SHT_NOTE"
	.sectionflags	@"SHF_NOTE_NV_TKINFO"
	.tkinfo
        /*0018*/ 	.word	0x00000002
        /*0030*/ 	.string	""
        /*0030*/ 	.string	"ptxas"
        /*0030*/ 	.string	"Cuda compilation tools, release 13.0, V13.0.88"
        /*0030*/ 	.string	"Build cuda_13.0.r13.0/compiler.36424714_0"
        /*0030*/ 	.string	"-arch sm_100 -m 64 "



//--------------------- .note.nv.cuinfo           --------------------------
	.section	.note.nv.cuinfo,"",@"SHT_NOTE"
	.sectionflags	@"SHF_NOTE_NV_CUINFO"
        /*0018*/ 	.short	0x0002
        /*001a*/ 	.short	0x0064
        /*001c*/ 	.short	0x0082
	.zero		2


//--------------------- .nv.info                  --------------------------
	.section	.nv.info,"",@"SHT_CUDA_INFO"
	.align	4


	//----- nvinfo : EIATTR_REGCOUNT
	.align		4
        /*0000*/ 	.byte	0x04, 0x2f
        /*0002*/ 	.short	(.L_1 - .L_0)
	.align		4
.L_0:
        /*0004*/ 	.word	index@(lambda_9740)
        /*0008*/ 	.word	0x0000000a


	//----- nvinfo : EIATTR_FRAME_SIZE
	.align		4
.L_1:
        /*000c*/ 	.byte	0x04, 0x11
        /*000e*/ 	.short	(.L_3 - .L_2)
	.align		4
.L_2:
        /*0010*/ 	.word	index@(lambda_9740)
        /*0014*/ 	.word	0x00000000


	//----- nvinfo : EIATTR_MIN_STACK_SIZE
	.align		4
.L_3:
        /*0018*/ 	.byte	0x04, 0x12
        /*001a*/ 	.short	(.L_5 - .L_4)
	.align		4
.L_4:
        /*001c*/ 	.word	index@(lambda_9740)
        /*0020*/ 	.word	0x00000000
.L_5:


//--------------------- .nv.compat                --------------------------
	.section	.nv.compat,"",@"SHT_CUDA_COMPAT_INFO"
	.align	4
        /*0000*/ 	.byte	0x02, 0x09, 0x00, 0x00, 0x02, 0x02, 0x01, 0x00, 0x02, 0x05, 0x05, 0x00, 0x03, 0x07, 0x01, 0x01
        /*0010*/ 	.byte	0x02, 0x03, 0x00, 0x00, 0x02, 0x06, 0x01, 0x00, 0x04, 0x0b, 0x08, 0x00, 0x09, 0x00, 0x00, 0x00
        /*0020*/ 	.byte	0x00, 0x00, 0x00, 0x00


//--------------------- .nv.info.lambda_9740      --------------------------
	.section	.nv.info.lambda_9740,"",@"SHT_CUDA_INFO"
	.sectionflags	@""
	.align	4


	//----- nvinfo : EIATTR_CUDA_API_VERSION
	.align		4
        /*0000*/ 	.byte	0x04, 0x37
        /*0002*/ 	.short	(.L_7 - .L_6)
.L_6:
        /*0004*/ 	.word	0x00000082


	//----- nvinfo : EIATTR_KPARAM_INFO
	.align		4
.L_7:
        /*0008*/ 	.byte	0x04, 0x17
        /*000a*/ 	.short	(.L_9 - .L_8)
.L_8:
        /*000c*/ 	.word	0x00000000
        /*0010*/ 	.short	0x0001
        /*0012*/ 	.short	0x0008
        /*0014*/ 	.byte	0x00, 0xf5, 0x21, 0x00


	//----- nvinfo : EIATTR_KPARAM_INFO
	.align		4
.L_9:
        /*0018*/ 	.byte	0x04, 0x17
        /*001a*/ 	.short	(.L_11 - .L_10)
.L_10:
        /*001c*/ 	.word	0x00000000
        /*0020*/ 	.short	0x0000
        /*0022*/ 	.short	0x0000
        /*0024*/ 	.byte	0x00, 0xf5, 0x21, 0x00


	//----- nvinfo : EIATTR_SPARSE_MMA_MASK
	.align		4
.L_11:
        /*0028*/ 	.byte	0x03, 0x50
        /*002a*/ 	.short	0x0000


	//----- nvinfo : EIATTR_MAXREG_COUNT
	.align		4
        /*002c*/ 	.byte	0x03, 0x1b
        /*002e*/ 	.short	0x00ff


	//----- nvinfo : EIATTR_MERCURY_ISA_VERSION
	.align		4
        /*0030*/ 	.byte	0x03, 0x5f
        /*0032*/ 	.short	0x0101


	//----- nvinfo : EIATTR_VRC_CTA_INIT_COUNT
	.align		4
        /*0034*/ 	.byte	0x02, 0x4a
	.zero		1
	.zero		1


	//----- nvinfo : EIATTR_EXIT_INSTR_OFFSETS
	.align		4
        /*0038*/ 	.byte	0x04, 0x1c
        /*003a*/ 	.short	(.L_13 - .L_12)


	//   ....[0]....
.L_12:
        /*003c*/ 	.word	0x00000110


	//----- nvinfo : EIATTR_MAX_THREADS
	.align		4
.L_13:
        /*0040*/ 	.byte	0x04, 0x05
        /*0042*/ 	.short	(.L_15 - .L_14)
.L_14:
        /*0044*/ 	.word	0x00000080
        /*0048*/ 	.word	0x00000001
        /*004c*/ 	.word	0x00000001


	//----- nvinfo : EIATTR_CBANK_PARAM_SIZE
	.align		4
.L_15:
        /*0050*/ 	.byte	0x03, 0x19
        /*0052*/ 	.short	0x0010


	//----- nvinfo : EIATTR_PARAM_CBANK
	.align		4
        /*0054*/ 	.byte	0x04, 0x0a
        /*0056*/ 	.short	(.L_17 - .L_16)
	.align		4
.L_16:
        /*0058*/ 	.word	index@(.nv.constant0.lambda_9740)
        /*005c*/ 	.short	0x0380
        /*005e*/ 	.short	0x0010


	//----- nvinfo : EIATTR_SW_WAR
	.align		4
.L_17:
        /*0060*/ 	.byte	0x04, 0x36
        /*0062*/ 	.short	(.L_19 - .L_18)
.L_18:
        /*0064*/ 	.word	0x00000008
.L_19:


//--------------------- .nv.callgraph             --------------------------
	.section	.nv.callgraph,"",@"SHT_CUDA_CALLGRAPH"
	.align	4
	.sectionentsize	8
	.align		4
        /*0000*/ 	.word	0x00000000
	.align		4
        /*0004*/ 	.word	0xffffffff
	.align		4
        /*0008*/ 	.word	0x00000000
	.align		4
        /*000c*/ 	.word	0xfffffffe
	.align		4
        /*0010*/ 	.word	0x00000000
	.align		4
        /*0014*/ 	.word	0xfffffffd
	.align		4
        /*0018*/ 	.word	0x00000000
	.align		4
        /*001c*/ 	.word	0xfffffffc


//--------------------- .text.lambda_9740         --------------------------
	.section	.text.lambda_9740,"ax",@progbits
	.align	128
        .global         lambda_9740
        .type           lambda_9740,@function
        .size           lambda_9740,(.L_x_1 - lambda_9740)
        .other          lambda_9740,@"STO_CUDA_ENTRY STV_DEFAULT"
lambda_9740:
.text.lambda_9740:
[----:B------:R-:W-:Y:S01]  /*0000*/  LDC R1, c[0x0][0x37c] ;  /* 0x0000df00ff017b82 */ /* 0x000fe20000000800 */
[----:B------:R-:W0:Y:S01]  /*0010*/  S2R R3, SR_TID.X ;  /* 0x0000000000037919 */ /* 0x000e220000002100 */
[----:B------:R-:W0:Y:S06]  /*0020*/  LDCU UR6, c[0x0][0x360] ;  /* 0x00006c00ff0677ac */ /* 0x000e2c0008000800 */
[----:B------:R-:W1:Y:S01]  /*0030*/  LDC.64 R4, c[0x0][0x380] ;  /* 0x0000e000ff047b82 */ /* 0x000e620000000a00 */
[----:B------:R-:W0:Y:S01]  /*0040*/  S2R R0, SR_CTAID.X ;  /* 0x0000000000007919 */ /* 0x000e220000002500 */
[----:B------:R-:W2:Y:S01]  /*0050*/  LDCU UR7, c[0x0][0x364] ;  /* 0x00006c80ff0777ac */ /* 0x000ea20008000800 */
[----:B------:R-:W2:Y:S01]  /*0060*/  S2R R2, SR_TID.Y ;  /* 0x0000000000027919 */ /* 0x000ea20000002200 */
[----:B------:R-:W3:Y:S01]  /*0070*/  LDCU.64 UR4, c[0x0][0x358] ;  /* 0x00006b00ff0477ac */ /* 0x000ee20008000a00 */
[----:B------:R-:W2:Y:S01]  /*0080*/  S2R R7, SR_CTAID.Y ;  /* 0x0000000000077919 */ /* 0x000ea20000002600 */
[----:B0-----:R-:W-:-:S02]  /*0090*/  IMAD R3, R0, UR6, R3 ;  /* 0x0000000600037c24 */ /* 0x001fc4000f8e0203 */
[----:B--2---:R-:W-:-:S05]  /*00a0*/  IMAD R0, R7, UR7, R2 ;  /* 0x0000000707007c24 */ /* 0x004fca000f8e0202 */
[----:B------:R-:W-:Y:S02]  /*00b0*/  LEA R7, R0, R3, 0xb ;  /* 0x0000000300077211 */ /* 0x000fe400078e58ff */
[----:B------:R-:W0:Y:S03]  /*00c0*/  LDC.64 R2, c[0x0][0x388] ;  /* 0x0000e200ff027b82 */ /* 0x000e260000000a00 */
[----:B-1----:R-:W-:-:S06]  /*00d0*/  IMAD.WIDE.U32 R4, R7, 0x4, R4 ;  /* 0x0000000407047825 */ /* 0x002fcc00078e0004 */
[----:B---3--:R-:W2:Y:S01]  /*00e0*/  LDG.E R5, desc[UR4][R4.64] ;  /* 0x0000000404057981 */ /* 0x008ea2000c1e1900 */
[----:B0-----:R-:W-:-:S05]  /*00f0*/  IMAD.WIDE.U32 R2, R7, 0x4, R2 ;  /* 0x0000000407027825 */ /* 0x001fca00078e0002 */
[----:B--2---:R-:W-:Y:S01]  /*0100*/  STG.E desc[UR4][R2.64], R5 ;  /* 0x0000000502007986 */ /* 0x004fe2000c101904 */
[----:B------:R-:W-:Y:S05]  /*0110*/  EXIT ;  /* 0x000000000000794d */ /* 0x000fea0003800000 */
.L_x_0:
[----:B------:R-:W-:-:S00]  /*0120*/  BRA `(.L_x_0) ;  /* 0xfffffffc00fc7947 */ /* 0x000fc0000383ffff */
[----:B------:R-:W-:-:S00]  /*0130*/  NOP ;  /* 0x0000000000007918 */ /* 0x000fc00000000000 */
        /* <DEDUP_REMOVED lines=12> */
.L_x_1:


//--------------------- .nv.shared.reserved.0     --------------------------
	.section	.nv.shared.reserved.0,"aw",@nobits
	.weak		__nv_reservedSMEM_offset_0_alias
	.size		__nv_reservedSMEM_offset_0_alias, 0, 64
	.other		__nv_reservedSMEM_offset_0_alias,@"STO_CUDA_RESERVED_SHARED STV_DEFAULT"
__nv_reservedSMEM_offset_0_alias:
	.zero		0
	.zero		64


//--------------------- .nv.constant0.lambda_9740 --------------------------
	.section	.nv.constant0.lambda_9740,"a",@progbits
	.sectionflags	@""
	.align	4
.nv.constant0.lambda_9740:
	.zero		912


//--------------------- SYMBOLS --------------------------

	.type		.nv.reservedSmem.offset0,@object
	.size		.nv.reservedSmem.offset0,0x4
